//
// Generated by NVIDIA NVVM Compiler
//
// Compiler Build ID: CL-36424714
// Cuda compilation tools, release 13.0, V13.0.88
// Based on NVVM 20.0.0
//

.version 9.0
.target sm_100
.address_size 64

	// .globl	_Z27tiled_matrixmultiply_kernelPfS_S_jjj
// _ZZ27tiled_matrixmultiply_kernelPfS_S_jjjE3A_s has been demoted
// _ZZ27tiled_matrixmultiply_kernelPfS_S_jjjE3B_s has been demoted

.visible .entry _Z27tiled_matrixmultiply_kernelPfS_S_jjj(
	.param .u64 .ptr .align 1 _Z27tiled_matrixmultiply_kernelPfS_S_jjj_param_0,
	.param .u64 .ptr .align 1 _Z27tiled_matrixmultiply_kernelPfS_S_jjj_param_1,
	.param .u64 .ptr .align 1 _Z27tiled_matrixmultiply_kernelPfS_S_jjj_param_2,
	.param .u32 _Z27tiled_matrixmultiply_kernelPfS_S_jjj_param_3,
	.param .u32 _Z27tiled_matrixmultiply_kernelPfS_S_jjj_param_4,
	.param .u32 _Z27tiled_matrixmultiply_kernelPfS_S_jjj_param_5
)
{
	.reg .pred 	%p<3>;
	.reg .b32 	%r<39>;
	.reg .b32 	%f<163>;
	.reg .b64 	%rd<24>;
	// demoted variable
	.shared .align 4 .b8 _ZZ27tiled_matrixmultiply_kernelPfS_S_jjjE3A_s[1024];
	// demoted variable
	.shared .align 4 .b8 _ZZ27tiled_matrixmultiply_kernelPfS_S_jjjE3B_s[1024];
	ld.param.u32 	%r18, [_Z27tiled_matrixmultiply_kernelPfS_S_jjj_param_3];
	mov.u32 	%r19, %ctaid.y;
	mov.u32 	%r20, %ntid.y;
	mov.u32 	%r1, %tid.y;
	mad.lo.s32 	%r2, %r19, %r20, %r1;
	mov.u32 	%r21, %ctaid.x;
	mov.u32 	%r22, %ntid.x;
	mul.lo.s32 	%r23, %r22, %r21;
	mov.u32 	%r3, %tid.x;
	mad.lo.s32 	%r4, %r23, 3, %r3;
	setp.lt.u32 	%p1, %r18, 16;
	mov.f32 	%f160, 0f00000000;
	mov.f32 	%f161, %f160;
	mov.f32 	%f162, %f160;
	@%p1 bra 	$L__BB0_3;
	shl.b32 	%r24, %r1, 6;
	mov.u32 	%r25, _ZZ27tiled_matrixmultiply_kernelPfS_S_jjjE3A_s;
	add.s32 	%r5, %r25, %r24;
	shl.b32 	%r26, %r3, 2;
	add.s32 	%r6, %r5, %r26;
	mov.u32 	%r27, _ZZ27tiled_matrixmultiply_kernelPfS_S_jjjE3B_s;
	add.s32 	%r8, %r27, %r26;
	add.s32 	%r7, %r8, %r24;
	shr.u32 	%r28, %r18, 4;
	neg.s32 	%r38, %r28;
	mad.lo.s32 	%r37, %r18, %r2, %r3;
	mad.lo.s32 	%r29, %r1, %r18, %r4;
	add.s32 	%r36, %r29, 16;
	mov.f32 	%f160, 0f00000000;
$L__BB0_2:
	ld.param.u64 	%rd22, [_Z27tiled_matrixmultiply_kernelPfS_S_jjj_param_1];
	ld.param.u64 	%rd21, [_Z27tiled_matrixmultiply_kernelPfS_S_jjj_param_0];
	cvta.to.global.u64 	%rd4, %rd21;
	mul.wide.u32 	%rd5, %r37, 4;
	add.s64 	%rd6, %rd4, %rd5;
	ld.global.f32 	%f12, [%rd6];
	st.shared.f32 	[%r6], %f12;
	add.s32 	%r30, %r36, -16;
	cvta.to.global.u64 	%rd7, %rd22;
	mul.wide.u32 	%rd8, %r30, 4;
	add.s64 	%rd9, %rd7, %rd8;
	ld.global.f32 	%f13, [%rd9];
	st.shared.f32 	[%r7], %f13;
	bar.sync 	0;
	ld.shared.f32 	%f14, [%r5];
	ld.shared.f32 	%f15, [%r8];
	fma.rn.f32 	%f16, %f14, %f15, %f162;
	ld.shared.f32 	%f17, [%r5+4];
	ld.shared.f32 	%f18, [%r8+64];
	fma.rn.f32 	%f19, %f17, %f18, %f16;
	ld.shared.f32 	%f20, [%r5+8];
	ld.shared.f32 	%f21, [%r8+128];
	fma.rn.f32 	%f22, %f20, %f21, %f19;
	ld.shared.f32 	%f23, [%r5+12];
	ld.shared.f32 	%f24, [%r8+192];
	fma.rn.f32 	%f25, %f23, %f24, %f22;
	ld.shared.f32 	%f26, [%r5+16];
	ld.shared.f32 	%f27, [%r8+256];
	fma.rn.f32 	%f28, %f26, %f27, %f25;
	ld.shared.f32 	%f29, [%r5+20];
	ld.shared.f32 	%f30, [%r8+320];
	fma.rn.f32 	%f31, %f29, %f30, %f28;
	ld.shared.f32 	%f32, [%r5+24];
	ld.shared.f32 	%f33, [%r8+384];
	fma.rn.f32 	%f34, %f32, %f33, %f31;
	ld.shared.f32 	%f35, [%r5+28];
	ld.shared.f32 	%f36, [%r8+448];
	fma.rn.f32 	%f37, %f35, %f36, %f34;
	ld.shared.f32 	%f38, [%r5+32];
	ld.shared.f32 	%f39, [%r8+512];
	fma.rn.f32 	%f40, %f38, %f39, %f37;
	ld.shared.f32 	%f41, [%r5+36];
	ld.shared.f32 	%f42, [%r8+576];
	fma.rn.f32 	%f43, %f41, %f42, %f40;
	ld.shared.f32 	%f44, [%r5+40];
	ld.shared.f32 	%f45, [%r8+640];
	fma.rn.f32 	%f46, %f44, %f45, %f43;
	ld.shared.f32 	%f47, [%r5+44];
	ld.shared.f32 	%f48, [%r8+704];
	fma.rn.f32 	%f49, %f47, %f48, %f46;
	ld.shared.f32 	%f50, [%r5+48];
	ld.shared.f32 	%f51, [%r8+768];
	fma.rn.f32 	%f52, %f50, %f51, %f49;
	ld.shared.f32 	%f53, [%r5+52];
	ld.shared.f32 	%f54, [%r8+832];
	fma.rn.f32 	%f55, %f53, %f54, %f52;
	ld.shared.f32 	%f56, [%r5+56];
	ld.shared.f32 	%f57, [%r8+896];
	fma.rn.f32 	%f58, %f56, %f57, %f55;
	ld.shared.f32 	%f59, [%r5+60];
	ld.shared.f32 	%f60, [%r8+960];
	fma.rn.f32 	%f162, %f59, %f60, %f58;
	bar.sync 	0;
	add.s32 	%r31, %r36, 16;
	mul.wide.u32 	%rd10, %r36, 4;
	add.s64 	%rd11, %rd7, %rd10;
	ld.global.f32 	%f61, [%rd11];
	st.shared.f32 	[%r7], %f61;
	bar.sync 	0;
	ld.shared.f32 	%f62, [%r5];
	ld.shared.f32 	%f63, [%r8];
	fma.rn.f32 	%f64, %f62, %f63, %f161;
	ld.shared.f32 	%f65, [%r5+4];
	ld.shared.f32 	%f66, [%r8+64];
	fma.rn.f32 	%f67, %f65, %f66, %f64;
	ld.shared.f32 	%f68, [%r5+8];
	ld.shared.f32 	%f69, [%r8+128];
	fma.rn.f32 	%f70, %f68, %f69, %f67;
	ld.shared.f32 	%f71, [%r5+12];
	ld.shared.f32 	%f72, [%r8+192];
	fma.rn.f32 	%f73, %f71, %f72, %f70;
	ld.shared.f32 	%f74, [%r5+16];
	ld.shared.f32 	%f75, [%r8+256];
	fma.rn.f32 	%f76, %f74, %f75, %f73;
	ld.shared.f32 	%f77, [%r5+20];
	ld.shared.f32 	%f78, [%r8+320];
	fma.rn.f32 	%f79, %f77, %f78, %f76;
	ld.shared.f32 	%f80, [%r5+24];
	ld.shared.f32 	%f81, [%r8+384];
	fma.rn.f32 	%f82, %f80, %f81, %f79;
	ld.shared.f32 	%f83, [%r5+28];
	ld.shared.f32 	%f84, [%r8+448];
	fma.rn.f32 	%f85, %f83, %f84, %f82;
	ld.shared.f32 	%f86, [%r5+32];
	ld.shared.f32 	%f87, [%r8+512];
	fma.rn.f32 	%f88, %f86, %f87, %f85;
	ld.shared.f32 	%f89, [%r5+36];
	ld.shared.f32 	%f90, [%r8+576];
	fma.rn.f32 	%f91, %f89, %f90, %f88;
	ld.shared.f32 	%f92, [%r5+40];
	ld.shared.f32 	%f93, [%r8+640];
	fma.rn.f32 	%f94, %f92, %f93, %f91;
	ld.shared.f32 	%f95, [%r5+44];
	ld.shared.f32 	%f96, [%r8+704];
	fma.rn.f32 	%f97, %f95, %f96, %f94;
	ld.shared.f32 	%f98, [%r5+48];
	ld.shared.f32 	%f99, [%r8+768];
	fma.rn.f32 	%f100, %f98, %f99, %f97;
	ld.shared.f32 	%f101, [%r5+52];
	ld.shared.f32 	%f102, [%r8+832];
	fma.rn.f32 	%f103, %f101, %f102, %f100;
	ld.shared.f32 	%f104, [%r5+56];
	ld.shared.f32 	%f105, [%r8+896];
	fma.rn.f32 	%f106, %f104, %f105, %f103;
	ld.shared.f32 	%f107, [%r5+60];
	ld.shared.f32 	%f108, [%r8+960];
	fma.rn.f32 	%f161, %f107, %f108, %f106;
	bar.sync 	0;
	mul.wide.u32 	%rd12, %r31, 4;
	add.s64 	%rd13, %rd7, %rd12;
	ld.global.f32 	%f109, [%rd13];
	st.shared.f32 	[%r7], %f109;
	bar.sync 	0;
	ld.shared.f32 	%f110, [%r5];
	ld.shared.f32 	%f111, [%r8];
	fma.rn.f32 	%f112, %f110, %f111, %f160;
	ld.shared.f32 	%f113, [%r5+4];
	ld.shared.f32 	%f114, [%r8+64];
	fma.rn.f32 	%f115, %f113, %f114, %f112;
	ld.shared.f32 	%f116, [%r5+8];
	ld.shared.f32 	%f117, [%r8+128];
	fma.rn.f32 	%f118, %f116, %f117, %f115;
	ld.shared.f32 	%f119, [%r5+12];
	ld.shared.f32 	%f120, [%r8+192];
	fma.rn.f32 	%f121, %f119, %f120, %f118;
	ld.shared.f32 	%f122, [%r5+16];
	ld.shared.f32 	%f123, [%r8+256];
	fma.rn.f32 	%f124, %f122, %f123, %f121;
	ld.shared.f32 	%f125, [%r5+20];
	ld.shared.f32 	%f126, [%r8+320];
	fma.rn.f32 	%f127, %f125, %f126, %f124;
	ld.shared.f32 	%f128, [%r5+24];
	ld.shared.f32 	%f129, [%r8+384];
	fma.rn.f32 	%f130, %f128, %f129, %f127;
	ld.shared.f32 	%f131, [%r5+28];
	ld.shared.f32 	%f132, [%r8+448];
	fma.rn.f32 	%f133, %f131, %f132, %f130;
	ld.shared.f32 	%f134, [%r5+32];
	ld.shared.f32 	%f135, [%r8+512];
	fma.rn.f32 	%f136, %f134, %f135, %f133;
	ld.shared.f32 	%f137, [%r5+36];
	ld.shared.f32 	%f138, [%r8+576];
	fma.rn.f32 	%f139, %f137, %f138, %f136;
	ld.shared.f32 	%f140, [%r5+40];
	ld.shared.f32 	%f141, [%r8+640];
	fma.rn.f32 	%f142, %f140, %f141, %f139;
	ld.shared.f32 	%f143, [%r5+44];
	ld.shared.f32 	%f144, [%r8+704];
	fma.rn.f32 	%f145, %f143, %f144, %f142;
	ld.shared.f32 	%f146, [%r5+48];
	ld.shared.f32 	%f147, [%r8+768];
	fma.rn.f32 	%f148, %f146, %f147, %f145;
	ld.shared.f32 	%f149, [%r5+52];
	ld.shared.f32 	%f150, [%r8+832];
	fma.rn.f32 	%f151, %f149, %f150, %f148;
	ld.shared.f32 	%f152, [%r5+56];
	ld.shared.f32 	%f153, [%r8+896];
	fma.rn.f32 	%f154, %f152, %f153, %f151;
	ld.shared.f32 	%f155, [%r5+60];
	ld.shared.f32 	%f156, [%r8+960];
	fma.rn.f32 	%f160, %f155, %f156, %f154;
	bar.sync 	0;
	add.s32 	%r38, %r38, 1;
	setp.eq.s32 	%p2, %r38, 0;
	add.s32 	%r37, %r37, 16;
	shl.b32 	%r32, %r18, 4;
	add.s32 	%r36, %r36, %r32;
	@%p2 bra 	$L__BB0_3;
	bra.uni 	$L__BB0_2;
$L__BB0_3:
	ld.param.u64 	%rd23, [_Z27tiled_matrixmultiply_kernelPfS_S_jjj_param_2];
	mad.lo.s32 	%r33, %r18, %r2, %r4;
	cvta.to.global.u64 	%rd14, %rd23;
	mul.wide.u32 	%rd15, %r33, 4;
	add.s64 	%rd16, %rd14, %rd15;
	st.global.f32 	[%rd16], %f162;
	add.s32 	%r34, %r33, 16;
	mul.wide.u32 	%rd17, %r34, 4;
	add.s64 	%rd18, %rd14, %rd17;
	st.global.f32 	[%rd18], %f161;
	add.s32 	%r35, %r33, 32;
	mul.wide.u32 	%rd19, %r35, 4;
	add.s64 	%rd20, %rd14, %rd19;
	st.global.f32 	[%rd20], %f160;
	ret;

}


// ===== COMPILED SASS (sm_100) =====

	.target	sm_100

	.elftype	@"ET_EXEC"


//--------------------- .note.nv.tkinfo           --------------------------
	.section	.note.nv.tkinfo,"",@"SHT_NOTE"
	.sectionflags	@"SHF_NOTE_NV_TKINFO"
	.tkinfo
        /*0018*/ 	.word	0x00000002
        /*0030*/ 	.string	""
        /*0030*/ 	.string	"ptxas"
        /*0030*/ 	.string	"Cuda compilation tools, release 13.0, V13.0.88"
        /*0030*/ 	.string	"Build cuda_13.0.r13.0/compiler.36424714_0"
        /*0030*/ 	.string	"-arch sm_100 -m 64 "



//--------------------- .note.nv.cuinfo           --------------------------
	.section	.note.nv.cuinfo,"",@"SHT_NOTE"
	.sectionflags	@"SHF_NOTE_NV_CUINFO"
        /*0018*/ 	.short	0x0002
        /*001a*/ 	.short	0x0064
        /*001c*/ 	.short	0x0082
	.zero		2


//--------------------- .nv.info                  --------------------------
	.section	.nv.info,"",@"SHT_CUDA_INFO"
	.align	4


	//----- nvinfo : EIATTR_REGCOUNT
	.align		4
        /*0000*/ 	.byte	0x04, 0x2f
        /*0002*/ 	.short	(.L_1 - .L_0)
	.align		4
.L_0:
        /*0004*/ 	.word	index@(_Z27tiled_matrixmultiply_kernelPfS_S_jjj)
        /*0008*/ 	.word	0x00000020


	//----- nvinfo : EIATTR_FRAME_SIZE
	.align		4
.L_1:
        /*000c*/ 	.byte	0x04, 0x11
        /*000e*/ 	.short	(.L_3 - .L_2)
	.align		4
.L_2:
        /*0010*/ 	.word	index@(_Z27tiled_matrixmultiply_kernelPfS_S_jjj)
        /*0014*/ 	.word	0x00000000


	//----- nvinfo : EIATTR_MIN_STACK_SIZE
	.align		4
.L_3:
        /*0018*/ 	.byte	0x04, 0x12
        /*001a*/ 	.short	(.L_5 - .L_4)
	.align		4
.L_4:
        /*001c*/ 	.word	index@(_Z27tiled_matrixmultiply_kernelPfS_S_jjj)
        /*0020*/ 	.word	0x00000000
.L_5:


//--------------------- .nv.compat                --------------------------
	.section	.nv.compat,"",@"SHT_CUDA_COMPAT_INFO"
	.align	4
        /*0000*/ 	.byte	0x02, 0x09, 0x00, 0x00, 0x02, 0x02, 0x01, 0x00, 0x02, 0x05, 0x05, 0x00, 0x03, 0x07, 0x01, 0x01
        /*0010*/ 	.byte	0x02, 0x03, 0x00, 0x00, 0x02, 0x06, 0x01, 0x00, 0x04, 0x0b, 0x08, 0x00, 0x09, 0x00, 0x00, 0x00
        /*0020*/ 	.byte	0x00, 0x00, 0x00, 0x00


//--------------------- .nv.info._Z27tiled_matrixmultiply_kernelPfS_S_jjj --------------------------
	.section	.nv.info._Z27tiled_matrixmultiply_kernelPfS_S_jjj,"",@"SHT_CUDA_INFO"
	.sectionflags	@""
	.align	4


	//----- nvinfo : EIATTR_CUDA_API_VERSION
	.align		4
        /*0000*/ 	.byte	0x04, 0x37
        /*0002*/ 	.short	(.L_7 - .L_6)
.L_6:
        /*0004*/ 	.word	0x00000082


	//----- nvinfo : EIATTR_KPARAM_INFO
	.align		4
.L_7:
        /*0008*/ 	.byte	0x04, 0x17
        /*000a*/ 	.short	(.L_9 - .L_8)
.L_8:
        /*000c*/ 	.word	0x00000000
        /*0010*/ 	.short	0x0005
        /*0012*/ 	.short	0x0020
        /*0014*/ 	.byte	0x00, 0xf0, 0x11, 0x00


	//----- nvinfo : EIATTR_KPARAM_INFO
	.align		4
.L_9:
        /*0018*/ 	.byte	0x04, 0x17
        /*001a*/ 	.short	(.L_11 - .L_10)
.L_10:
        /*001c*/ 	.word	0x00000000
        /*0020*/ 	.short	0x0004
        /*0022*/ 	.short	0x001c
        /*0024*/ 	.byte	0x00, 0xf0, 0x11, 0x00


	//----- nvinfo : EIATTR_KPARAM_INFO
	.align		4
.L_11:
        /*0028*/ 	.byte	0x04, 0x17
        /*002a*/ 	.short	(.L_13 - .L_12)
.L_12:
        /*002c*/ 	.word	0x00000000
        /*0030*/ 	.short	0x0003
        /*0032*/ 	.short	0x0018
        /*0034*/ 	.byte	0x00, 0xf0, 0x11, 0x00


	//----- nvinfo : EIATTR_KPARAM_INFO
	.align		4
.L_13:
        /*0038*/ 	.byte	0x04, 0x17
        /*003a*/ 	.short	(.L_15 - .L_14)
.L_14:
        /*003c*/ 	.word	0x00000000
        /*0040*/ 	.short	0x0002
        /*0042*/ 	.short	0x0010
        /*0044*/ 	.byte	0x00, 0xf5, 0x21, 0x00


	//----- nvinfo : EIATTR_KPARAM_INFO
	.align		4
.L_15:
        /*0048*/ 	.byte	0x04, 0x17
        /*004a*/ 	.short	(.L_17 - .L_16)
.L_16:
        /*004c*/ 	.word	0x00000000
        /*0050*/ 	.short	0x0001
        /*0052*/ 	.short	0x0008
        /*0054*/ 	.byte	0x00, 0xf5, 0x21, 0x00


	//----- nvinfo : EIATTR_KPARAM_INFO
	.align		4
.L_17:
        /*0058*/ 	.byte	0x04, 0x17
        /*005a*/ 	.short	(.L_19 - .L_18)
.L_18:
        /*005c*/ 	.word	0x00000000
        /*0060*/ 	.short	0x0000
        /*0062*/ 	.short	0x0000
        /*0064*/ 	.byte	0x00, 0xf5, 0x21, 0x00


	//----- nvinfo : EIATTR_SPARSE_MMA_MASK
	.align		4
.L_19:
        /*0068*/ 	.byte	0x03, 0x50
        /*006a*/ 	.short	0x0000


	//----- nvinfo : EIATTR_MAXREG_COUNT
	.align		4
        /*006c*/ 	.byte	0x03, 0x1b
        /*006e*/ 	.short	0x00ff


	//----- nvinfo : EIATTR_NUM_BARRIERS
	.align		4
        /*0070*/ 	.byte	0x02, 0x4c
        /*0072*/ 	.byte	0x01
	.zero		1


	//----- nvinfo : EIATTR_MERCURY_ISA_VERSION
	.align		4
        /*0074*/ 	.byte	0x03, 0x5f
        /*0076*/ 	.short	0x0101


	//----- nvinfo : EIATTR_VRC_CTA_INIT_COUNT
	.align		4
        /*0078*/ 	.byte	0x02, 0x4a
	.zero		1
	.zero		1


	//----- nvinfo : EIATTR_EXIT_INSTR_OFFSETS
	.align		4
        /*007c*/ 	.byte	0x04, 0x1c
        /*007e*/ 	.short	(.L_21 - .L_20)


	//   ....[0]....
.L_20:
        /*0080*/ 	.word	0x00000b40


	//----- nvinfo : EIATTR_CBANK_PARAM_SIZE
	.align		4
.L_21:
        /*0084*/ 	.byte	0x03, 0x19
        /*0086*/ 	.short	0x0024


	//----- nvinfo : EIATTR_PARAM_CBANK
	.align		4
        /*0088*/ 	.byte	0x04, 0x0a
        /*008a*/ 	.short	(.L_23 - .L_22)
	.align		4
.L_22:
        /*008c*/ 	.word	index@(.nv.constant0._Z27tiled_matrixmultiply_kernelPfS_S_jjj)
        /*0090*/ 	.short	0x0380
        /*0092*/ 	.short	0x0024


	//----- nvinfo : EIATTR_SW_WAR
	.align		4
.L_23:
        /*0094*/ 	.byte	0x04, 0x36
        /*0096*/ 	.short	(.L_25 - .L_24)
.L_24:
        /*0098*/ 	.word	0x00000008
.L_25:


//--------------------- .nv.callgraph             --------------------------
	.section	.nv.callgraph,"",@"SHT_CUDA_CALLGRAPH"
	.align	4
	.sectionentsize	8
	.align		4
        /*0000*/ 	.word	0x00000000
	.align		4
        /*0004*/ 	.word	0xffffffff
	.align		4
        /*0008*/ 	.word	0x00000000
	.align		4
        /*000c*/ 	.word	0xfffffffe
	.align		4
        /*0010*/ 	.word	0x00000000
	.align		4
        /*0014*/ 	.word	0xfffffffd
	.align		4
        /*0018*/ 	.word	0x00000000
	.align		4
        /*001c*/ 	.word	0xfffffffc


//--------------------- .text._Z27tiled_matrixmultiply_kernelPfS_S_jjj --------------------------
	.section	.text._Z27tiled_matrixmultiply_kernelPfS_S_jjj,"ax",@progbits
	.align	128
        .global         _Z27tiled_matrixmultiply_kernelPfS_S_jjj
        .type           _Z27tiled_matrixmultiply_kernelPfS_S_jjj,@function
        .size           _Z27tiled_matrixmultiply_kernelPfS_S_jjj,(.L_x_3 - _Z27tiled_matrixmultiply_kernelPfS_S_jjj)
        .other          _Z27tiled_matrixmultiply_kernelPfS_S_jjj,@"STO_CUDA_ENTRY STV_DEFAULT"
_Z27tiled_matrixmultiply_kernelPfS_S_jjj:
.text._Z27tiled_matrixmultiply_kernelPfS_S_jjj:
[----:B------:R-:W-:Y:S01]  /*0000*/  LDC R1, c[0x0][0x37c] ;  /* 0x0000df00ff017b82 */ /* 0x000fe20000000800 */
[----:B------:R-:W0:Y:S01]  /*0010*/  LDCU UR6, c[0x0][0x398] ;  /* 0x00007300ff0677ac */ /* 0x000e220008000800 */
[----:B------:R-:W1:Y:S06]  /*0020*/  S2R R17, SR_TID.Y ;  /* 0x0000000000117919 */ /* 0x000e6c0000002200 */
[----:B------:R-:W1:Y:S01]  /*0030*/  LDC R22, c[0x0][0x364] ;  /* 0x0000d900ff167b82 */ /* 0x000e620000000800 */
[----:B------:R-:W-:Y:S01]  /*0040*/  HFMA2 R23, -RZ, RZ, 0, 0 ;  /* 0x00000000ff177431 */ /* 0x000fe200000001ff */
[----:B------:R-:W2:Y:S01]  /*0050*/  LDCU.64 UR8, c[0x0][0x358] ;  /* 0x00006b00ff0877ac */ /* 0x000ea20008000a00 */
[----:B------:R-:W3:Y:S01]  /*0060*/  S2R R19, SR_TID.X ;  /* 0x0000000000137919 */ /* 0x000ee20000002100 */
[----:B------:R-:W-:Y:S01]  /*0070*/  HFMA2 R29, -RZ, RZ, 0, 0 ;  /* 0x00000000ff1d7431 */ /* 0x000fe200000001ff */
[----:B------:R-:W-:-:S03]  /*0080*/  MOV R13, RZ ;  /* 0x000000ff000d7202 */ /* 0x000fc60000000f00 */
[----:B------:R-:W4:Y:S08]  /*0090*/  S2UR UR5, SR_CTAID.X ;  /* 0x00000000000579c3 */ /* 0x000f300000002500 */
[----:B------:R-:W4:Y:S01]  /*00a0*/  LDC R21, c[0x0][0x360] ;  /* 0x0000d800ff157b82 */ /* 0x000f220000000800 */
[----:B0-----:R-:W-:-:S04]  /*00b0*/  MOV R6, UR6 ;  /* 0x0000000600067c02 */ /* 0x001fc80008000f00 */
[----:B------:R-:W-:-:S03]  /*00c0*/  ISETP.GE.U32.AND P0, PT, R6, 0x10, PT ;  /* 0x000000100600780c */ /* 0x000fc60003f06070 */
[----:B------:R-:W1:Y:S01]  /*00d0*/  S2UR UR4, SR_CTAID.Y ;  /* 0x00000000000479c3 */ /* 0x000e620000002600 */
[----:B----4-:R-:W-:-:S04]  /*00e0*/  IMAD R21, R21, UR5, RZ ;  /* 0x0000000515157c24 */ /* 0x010fc8000f8e02ff */
[----:B---3--:R-:W-:Y:S02]  /*00f0*/  IMAD R21, R21, 0x3, R19 ;  /* 0x0000000315157824 */ /* 0x008fe400078e0213 */
[----:B-1----:R-:W-:-:S03]  /*0100*/  IMAD R22, R22, UR4, R17 ;  /* 0x0000000416167c24 */ /* 0x002fc6000f8e0211 */
[----:B--2---:R-:W-:Y:S05]  /*0110*/  @!P0 BRA `(.L_x_0) ;  /* 0x0000000800608947 */ /* 0x004fea0003800000 */
[----:B------:R-:W0:Y:S01]  /*0120*/  S2UR UR6, SR_CgaCtaId ;  /* 0x00000000000679c3 */ /* 0x000e220000008800 */
[----:B------:R-:W-:Y:S01]  /*0130*/  UMOV UR4, 0x400 ;  /* 0x0000040000047882 */ /* 0x000fe20000000000 */
[-C--:B------:R-:W-:Y:S01]  /*0140*/  IMAD R3, R17, R6.reuse, R21 ;  /* 0x0000000611037224 */ /* 0x080fe200078e0215 */
[----:B------:R-:W-:Y:S01]  /*0150*/  UIADD3 UR5, UPT, UPT, UR4, 0x400, URZ ;  /* 0x0000040004057890 */ /* 0x000fe2000fffe0ff */
[----:B------:R-:W-:Y:S01]  /*0160*/  SHF.R.U32.HI R16, RZ, 0x4, R6 ;  /* 0x00000004ff107819 */ /* 0x000fe20000011606 */
[----:B------:R-:W-:Y:S01]  /*0170*/  IMAD R0, R22, R6, R19 ;  /* 0x0000000616007224 */ /* 0x000fe200078e0213 */
[----:B------:R-:W-:Y:S02]  /*0180*/  MOV R23, RZ ;  /* 0x000000ff00177202 */ /* 0x000fe40000000f00 */
[----:B------:R-:W1:Y:S01]  /*0190*/  LDC R2, c[0x0][0x398] ;  /* 0x0000e600ff027b82 */ /* 0x000e620000000800 */
[----:B------:R-:W-:Y:S02]  /*01a0*/  IADD3 R3, PT, PT, R3, 0x10, RZ ;  /* 0x0000001003037810 */ /* 0x000fe40007ffe0ff */
[----:B------:R-:W-:-:S05]  /*01b0*/  IADD3 R16, PT, PT, -R16, RZ, RZ ;  /* 0x000000ff10107210 */ /* 0x000fca0007ffe1ff */
[----:B------:R-:W2:Y:S08]  /*01c0*/  LDC.64 R26, c[0x0][0x380] ;  /* 0x0000e000ff1a7b82 */ /* 0x000eb00000000a00 */
[----:B------:R-:W3:Y:S01]  /*01d0*/  LDC.64 R24, c[0x0][0x388] ;  /* 0x0000e200ff187b82 */ /* 0x000ee20000000a00 */
[----:B0-----:R-:W-:Y:S02]  /*01e0*/  ULEA UR4, UR6, UR4, 0x18 ;  /* 0x0000000406047291 */ /* 0x001fe4000f8ec0ff */
[----:B------:R-:W-:-:S04]  /*01f0*/  ULEA UR5, UR6, UR5, 0x18 ;  /* 0x0000000506057291 */ /* 0x000fc8000f8ec0ff */
[----:B------:R-:W-:Y:S02]  /*0200*/  LEA R20, R17, UR4, 0x6 ;  /* 0x0000000411147c11 */ /* 0x000fe4000f8e30ff */
[C---:B------:R-:W-:Y:S02]  /*0210*/  LEA R18, R19.reuse, UR5, 0x2 ;  /* 0x0000000513127c11 */ /* 0x040fe4000f8e10ff */
[----:B------:R-:W-:Y:S02]  /*0220*/  LEA R19, R19, R20, 0x2 ;  /* 0x0000001413137211 */ /* 0x000fe400078e10ff */
[----:B------:R-:W-:-:S07]  /*0230*/  LEA R17, R17, R18, 0x6 ;  /* 0x0000001211117211 */ /* 0x000fce00078e30ff */
.L_x_1:
[----:B------:R-:W-:Y:S01]  /*0240*/  IADD3 R9, PT, PT, R3, -0x10, RZ ;  /* 0xfffffff003097810 */ /* 0x000fe20007ffe0ff */
[----:B--2---:R-:W-:-:S04]  /*0250*/  IMAD.WIDE.U32 R10, R0, 0x4, R26 ;  /* 0x00000004000a7825 */ /* 0x004fc800078e001a */
[----:B---3--:R-:W-:Y:S02]  /*0260*/  IMAD.WIDE.U32 R8, R9, 0x4, R24 ;  /* 0x0000000409087825 */ /* 0x008fe400078e0018 */
[----:B------:R-:W2:Y:S04]  /*0270*/  LDG.E R10, desc[UR8][R10.64] ;  /* 0x000000080a0a7981 */ /* 0x000ea8000c1e1900 */
[----:B------:R-:W3:Y:S04]  /*0280*/  LDG.E R8, desc[UR8][R8.64] ;  /* 0x0000000808087981 */ /* 0x000ee8000c1e1900 */
[----:B--2---:R-:W-:Y:S04]  /*0290*/  STS [R19], R10 ;  /* 0x0000000a13007388 */ /* 0x004fe80000000800 */
[----:B---3--:R-:W-:Y:S01]  /*02a0*/  STS [R17], R8 ;  /* 0x0000000811007388 */ /* 0x008fe20000000800 */
[----:B------:R-:W-:Y:S06]  /*02b0*/  BAR.SYNC.DEFER_BLOCKING 0x0 ;  /* 0x0000000000007b1d */ /* 0x000fec0000010000 */
[----:B------:R-:W-:Y:S04]  /*02c0*/  LDS R12, [R18] ;  /* 0x00000000120c7984 */ /* 0x000fe80000000800 */
[----:B------:R-:W0:Y:S04]  /*02d0*/  LDS.128 R4, [R20] ;  /* 0x0000000014047984 */ /* 0x000e280000000c00 */
[----:B------:R-:W2:Y:S04]  /*02e0*/  LDS R15, [R18+0x40] ;  /* 0x00004000120f7984 */ /* 0x000ea80000000800 */
[----:B------:R-:W3:Y:S04]  /*02f0*/  LDS R14, [R18+0x80] ;  /* 0x00008000120e7984 */ /* 0x000ee80000000800 */
[----:B------:R-:W-:Y:S01]  /*0300*/  LDS.128 R8, [R20+0x10] ;  /* 0x0000100014087984 */ /* 0x000fe20000000c00 */
[----:B0-----:R-:W-:-:S03]  /*0310*/  FFMA R4, R4, R12, R29 ;  /* 0x0000000c04047223 */ /* 0x001fc6000000001d */
[----:B------:R-:W0:Y:S01]  /*0320*/  LDS R29, [R18+0xc0] ;  /* 0x0000c000121d7984 */ /* 0x000e220000000800 */
[----:B--2---:R-:W-:-:S03]  /*0330*/  FFMA R15, R15, R5, R4 ;  /* 0x000000050f0f7223 */ /* 0x004fc60000000004 */
[----:B------:R-:W2:Y:S01]  /*0340*/  LDS R5, [R18+0x100] ;  /* 0x0001000012057984 */ /* 0x000ea20000000800 */
[----:B---3--:R-:W-:-:S03]  /*0350*/  FFMA R6, R14, R6, R15 ;  /* 0x000000060e067223 */ /* 0x008fc6000000000f */
[----:B------:R-:W3:Y:S04]  /*0360*/  LDS R4, [R18+0x140] ;  /* 0x0001400012047984 */ /* 0x000ee80000000800 */
[----:B------:R-:W4:Y:S04]  /*0370*/  LDS R15, [R18+0x180] ;  /* 0x00018000120f7984 */ /* 0x000f280000000800 */
[----:B------:R-:W-:Y:S01]  /*0380*/  LDS R12, [R18+0x240] ;  /* 0x00024000120c7984 */ /* 0x000fe20000000800 */
[----:B0-----:R-:W-:-:S03]  /*0390*/  FFMA R7, R29, R7, R6 ;  /* 0x000000071d077223 */ /* 0x001fc60000000006 */
[----:B------:R-:W0:Y:S01]  /*03a0*/  LDS R29, [R18+0x1c0] ;  /* 0x0001c000121d7984 */ /* 0x000e220000000800 */
[----:B--2---:R-:W-:-:S04]  /*03b0*/  FFMA R8, R8, R5, R7 ;  /* 0x0000000508087223 */ /* 0x004fc80000000007 */
[----:B---3--:R-:W-:Y:S02]  /*03c0*/  FFMA R4, R4, R9, R8 ;  /* 0x0000000904047223 */ /* 0x008fe40000000008 */
[----:B------:R-:W-:Y:S02]  /*03d0*/  LDS R9, [R18+0x200] ;  /* 0x0002000012097984 */ /* 0x000fe40000000800 */
[----:B----4-:R-:W-:Y:S02]  /*03e0*/  FFMA R10, R15, R10, R4 ;  /* 0x0000000a0f0a7223 */ /* 0x010fe40000000004 */
[----:B------:R-:W2:Y:S04]  /*03f0*/  LDS.128 R4, [R20+0x20] ;  /* 0x0000200014047984 */ /* 0x000ea80000000c00 */
[----:B------:R-:W3:Y:S01]  /*0400*/  LDS R15, [R18+0x280] ;  /* 0x00028000120f7984 */ /* 0x000ee20000000800 */
[----:B0-----:R-:W-:-:S03]  /*0410*/  FFMA R11, R29, R11, R10 ;  /* 0x0000000b1d0b7223 */ /* 0x001fc6000000000a */
[----:B------:R-:W-:Y:S01]  /*0420*/  LDS R29, [R18+0x380] ;  /* 0x00038000121d7984 */ /* 0x000fe20000000800 */
[----:B--2---:R-:W-:-:S03]  /*0430*/  FFMA R8, R4, R9, R11 ;  /* 0x0000000904087223 */ /* 0x004fc6000000000b */
[----:B------:R-:W0:Y:S01]  /*0440*/  LDS R4, [R18+0x2c0] ;  /* 0x0002c00012047984 */ /* 0x000e220000000800 */
[----:B------:R-:W-:-:S03]  /*0450*/  FFMA R12, R12, R5, R8 ;  /* 0x000000050c0c7223 */ /* 0x000fc60000000008 */
[----:B------:R-:W-:Y:S01]  /*0460*/  LDS R5, [R18+0x300] ;  /* 0x0003000012057984 */ /* 0x000fe20000000800 */
[----:B---3--:R-:W-:-:S03]  /*0470*/  FFMA R15, R15, R6, R12 ;  /* 0x000000060f0f7223 */ /* 0x008fc6000000000c */
[----:B------:R-:W2:Y:S01]  /*0480*/  LDS.128 R8, [R20+0x30] ;  /* 0x0000300014087984 */ /* 0x000ea20000000c00 */
[----:B0-----:R-:W-:Y:S01]  /*0490*/  FFMA R7, R4, R7, R15 ;  /* 0x0000000704077223 */ /* 0x001fe2000000000f */
[----:B------:R-:W-:-:S04]  /*04a0*/  IMAD.WIDE.U32 R14, R3, 0x4, R24 ;  /* 0x00000004030e7825 */ /* 0x000fc800078e0018 */
[----:B--2---:R-:W-:Y:S02]  /*04b0*/  FFMA R28, R8, R5, R7 ;  /* 0x00000005081c7223 */ /* 0x004fe40000000007 */
[----:B------:R-:W0:Y:S04]  /*04c0*/  LDS R5, [R18+0x340] ;  /* 0x0003400012057984 */ /* 0x000e280000000800 */
[----:B------:R-:W-:Y:S01]  /*04d0*/  LDS R8, [R18+0x3c0] ;  /* 0x0003c00012087984 */ /* 0x000fe20000000800 */
[----:B------:R-:W-:Y:S06]  /*04e0*/  BAR.SYNC.DEFER_BLOCKING 0x0 ;  /* 0x0000000000007b1d */ /* 0x000fec0000010000 */
[----:B------:R-:W2:Y:S01]  /*04f0*/  LDG.E R14, desc[UR8][R14.64] ;  /* 0x000000080e0e7981 */ /* 0x000ea2000c1e1900 */
[----:B0-----:R-:W-:-:S03]  /*0500*/  FFMA R28, R5, R9, R28 ;  /* 0x00000009051c7223 */ /* 0x001fc6000000001c */
[----:B--2---:R-:W-:Y:S01]  /*0510*/  STS [R17], R14 ;  /* 0x0000000e11007388 */ /* 0x004fe20000000800 */
[----:B------:R-:W-:Y:S06]  /*0520*/  BAR.SYNC.DEFER_BLOCKING 0x0 ;  /* 0x0000000000007b1d */ /* 0x000fec0000010000 */
[----:B------:R-:W-:Y:S04]  /*0530*/  LDS R12, [R18] ;  /* 0x00000000120c7984 */ /* 0x000fe80000000800 */
[----:B------:R-:W0:Y:S04]  /*0540*/  LDS.128 R4, [R20] ;  /* 0x0000000014047984 */ /* 0x000e280000000c00 */
[----:B------:R-:W2:Y:S01]  /*0550*/  LDS R9, [R18+0x40] ;  /* 0x0000400012097984 */ /* 0x000ea20000000800 */
[----:B0-----:R-:W-:-:S03]  /*0560*/  FFMA R4, R4, R12, R13 ;  /* 0x0000000c04047223 */ /* 0x001fc6000000000d */
[----:B------:R-:W-:Y:S01]  /*0570*/  LDS R12, [R18+0x100] ;  /* 0x00010000120c7984 */ /* 0x000fe20000000800 */
[----:B--2---:R-:W-:-:S03]  /*0580*/  FFMA R5, R9, R5, R4 ;  /* 0x0000000509057223 */ /* 0x004fc60000000004 */
[----:B------:R-:W0:Y:S04]  /*0590*/  LDS R4, [R18+0x80] ;  /* 0x0000800012047984 */ /* 0x000e280000000800 */
[----:B------:R-:W2:Y:S01]  /*05a0*/  LDS R9, [R18+0xc0] ;  /* 0x0000c00012097984 */ /* 0x000ea20000000800 */
[----:B0-----:R-:W-:-:S04]  /*05b0*/  FFMA R4, R4, R6, R5 ;  /* 0x0000000604047223 */ /* 0x001fc80000000005 */
[----:B--2---:R-:W-:Y:S02]  /*05c0*/  FFMA R9, R9, R7, R4 ;  /* 0x0000000709097223 */ /* 0x004fe40000000004 */
[----:B------:R-:W0:Y:S02]  /*05d0*/  LDS.128 R4, [R20+0x10] ;  /* 0x0000100014047984 */ /* 0x000e240000000c00 */
[----:B0-----:R-:W-:Y:S02]  /*05e0*/  FFMA R4, R4, R12, R9 ;  /* 0x0000000c04047223 */ /* 0x001fe40000000009 */
[----:B------:R-:W0:Y:S04]  /*05f0*/  LDS R9, [R18+0x140] ;  /* 0x0001400012097984 */ /* 0x000e280000000800 */
[----:B------:R-:W-:Y:S01]  /*0600*/  LDS.128 R12, [R20+0x20] ;  /* 0x00002000140c7984 */ /* 0x000fe20000000c00 */
[----:B0-----:R-:W-:-:S03]  /*0610*/  FFMA R5, R9, R5, R4 ;  /* 0x0000000509057223 */ /* 0x001fc60000000004 */
[----:B------:R-:W0:Y:S04]  /*0620*/  LDS R4, [R18+0x180] ;  /* 0x0001800012047984 */ /* 0x000e280000000800 */
[----:B------:R-:W2:Y:S01]  /*0630*/  LDS R9, [R18+0x1c0] ;  /* 0x0001c00012097984 */ /* 0x000ea20000000800 */
[----:B0-----:R-:W-:-:S03]  /*0640*/  FFMA R4, R4, R6, R5 ;  /* 0x0000000604047223 */ /* 0x001fc60000000005 */
[----:B------:R-:W0:Y:S01]  /*0650*/  LDS R5, [R18+0x200] ;  /* 0x0002000012057984 */ /* 0x000e220000000800 */
[----:B--2---:R-:W-:Y:S01]  /*0660*/  FFMA R7, R9, R7, R4 ;  /* 0x0000000709077223 */ /* 0x004fe20000000004 */
[----:B------:R-:W-:Y:S02]  /*0670*/  FFMA R9, R29, R10, R28 ;  /* 0x0000000a1d097223 */ /* 0x000fe4000000001c */
[----:B------:R-:W-:Y:S01]  /*0680*/  LDS R4, [R18+0x280] ;  /* 0x0002800012047984 */ /* 0x000fe20000000800 */
[----:B------:R-:W-:-:S03]  /*0690*/  IADD3 R29, PT, PT, R3, 0x10, RZ ;  /* 0x00000010031d7810 */ /* 0x000fc60007ffe0ff */
[----:B------:R-:W-:Y:S02]  /*06a0*/  LDS R10, [R18+0x300] ;  /* 0x00030000120a7984 */ /* 0x000fe40000000800 */
[----:B------:R-:W-:-:S04]  /*06b0*/  IMAD.WIDE.U32 R28, R29, 0x4, R24 ;  /* 0x000000041d1c7825 */ /* 0x000fc800078e0018 */
[----:B0-----:R-:W-:Y:S02]  /*06c0*/  FFMA R12, R12, R5, R7 ;  /* 0x000000050c0c7223 */ /* 0x001fe40000000007 */
[----:B------:R-:W0:Y:S02]  /*06d0*/  LDS R5, [R18+0x240] ;  /* 0x0002400012057984 */ /* 0x000e240000000800 */
[----:B0-----:R-:W-:Y:S02]  /*06e0*/  FFMA R5, R5, R13, R12 ;  /* 0x0000000d05057223 */ /* 0x001fe4000000000c */
[----:B------:R-:W0:Y:S02]  /*06f0*/  LDS R12, [R18+0x2c0] ;  /* 0x0002c000120c7984 */ /* 0x000e240000000800 */
[----:B------:R-:W-:Y:S02]  /*0700*/  FFMA R13, R4, R14, R5 ;  /* 0x0000000e040d7223 */ /* 0x000fe40000000005 */
[----:B------:R-:W2:Y:S02]  /*0710*/  LDS.128 R4, [R20+0x30] ;  /* 0x0000300014047984 */ /* 0x000ea40000000c00 */
[----:B0-----:R-:W-:-:S02]  /*0720*/  FFMA R13, R12, R15, R13 ;  /* 0x0000000f0c0d7223 */ /* 0x001fc4000000000d */
[----:B------:R-:W0:Y:S02]  /*0730*/  LDS R15, [R18+0x340] ;  /* 0x00034000120f7984 */ /* 0x000e240000000800 */
[----:B--2---:R-:W-:Y:S02]  /*0740*/  FFMA R4, R4, R10, R13 ;  /* 0x0000000a04047223 */ /* 0x004fe4000000000d */
[----:B------:R-:W2:Y:S02]  /*0750*/  LDS R10, [R18+0x380] ;  /* 0x00038000120a7984 */ /* 0x000ea40000000800 */
[----:B0-----:R-:W-:Y:S02]  /*0760*/  FFMA R5, R15, R5, R4 ;  /* 0x000000050f057223 */ /* 0x001fe40000000004 */
[----:B------:R-:W-:Y:S01]  /*0770*/  LDS R4, [R18+0x3c0] ;  /* 0x0003c00012047984 */ /* 0x000fe20000000800 */
[----:B------:R-:W-:Y:S06]  /*0780*/  BAR.SYNC.DEFER_BLOCKING 0x0 ;  /* 0x0000000000007b1d */ /* 0x000fec0000010000 */
[----:B------:R-:W3:Y:S01]  /*0790*/  LDG.E R28, desc[UR8][R28.64] ;  /* 0x000000081c1c7981 */ /* 0x000ee2000c1e1900 */
[----:B--2---:R-:W-:Y:S01]  /*07a0*/  FFMA R5, R10, R6, R5 ;  /* 0x000000060a057223 */ /* 0x004fe20000000005 */
[----:B------:R-:W-:-:S02]  /*07b0*/  IADD3 R16, PT, PT, R16, 0x1, RZ ;  /* 0x0000000110107810 */ /* 0x000fc40007ffe0ff */
[----:B------:R-:W-:Y:S02]  /*07c0*/  IADD3 R0, PT, PT, R0, 0x10, RZ ;  /* 0x0000001000007810 */ /* 0x000fe40007ffe0ff */
[----:B------:R-:W-:Y:S01]  /*07d0*/  ISETP.NE.AND P0, PT, R16, RZ, PT ;  /* 0x000000ff1000720c */ /* 0x000fe20003f05270 */
[----:B---3--:R-:W-:Y:S01]  /*07e0*/  STS [R17], R28 ;  /* 0x0000001c11007388 */ /* 0x008fe20000000800 */
[----:B------:R-:W-:Y:S06]  /*07f0*/  BAR.SYNC.DEFER_BLOCKING 0x0 ;  /* 0x0000000000007b1d */ /* 0x000fec0000010000 */
[----:B------:R-:W-:Y:S04]  /*0800*/  LDS R29, [R18] ;  /* 0x00000000121d7984 */ /* 0x000fe80000000800 */
[----:B------:R-:W0:Y:S04]  /*0810*/  LDS.128 R12, [R20] ;  /* 0x00000000140c7984 */ /* 0x000e280000000c00 */
[----:B------:R-:W-:Y:S04]  /*0820*/  LDS R6, [R18+0x80] ;  /* 0x0000800012067984 */ /* 0x000fe80000000800 */
[----:B------:R-:W-:Y:S01]  /*0830*/  LDS R10, [R18+0x380] ;  /* 0x00038000120a7984 */ /* 0x000fe20000000800 */
[----:B0-----:R-:W-:Y:S01]  /*0840*/  FFMA R12, R12, R29, R23 ;  /* 0x0000001d0c0c7223 */ /* 0x001fe20000000017 */
[----:B------:R-:W-:-:S02]  /*0850*/  FFMA R29, R8, R11, R9 ;  /* 0x0000000b081d7223 */ /* 0x000fc40000000009 */
[----:B------:R-:W0:Y:S02]  /*0860*/  LDS R23, [R18+0x40] ;  /* 0x0000400012177984 */ /* 0x000e240000000800 */
[----:B0-----:R-:W-:Y:S02]  /*0870*/  FFMA R13, R23, R13, R12 ;  /* 0x0000000d170d7223 */ /* 0x001fe4000000000c */
[----:B------:R-:W0:Y:S02]  /*0880*/  LDS R23, [R18+0xc0] ;  /* 0x0000c00012177984 */ /* 0x000e240000000800 */
[----:B------:R-:W-:-:S04]  /*0890*/  FFMA R6, R6, R14, R13 ;  /* 0x0000000e06067223 */ /* 0x000fc8000000000d */
[----:B0-----:R-:W-:Y:S02]  /*08a0*/  FFMA R23, R23, R15, R6 ;  /* 0x0000000f17177223 */ /* 0x001fe40000000006 */
[----:B------:R-:W-:Y:S04]  /*08b0*/  LDS R6, [R18+0x100] ;  /* 0x0001000012067984 */ /* 0x000fe80000000800 */
[----:B------:R-:W0:Y:S02]  /*08c0*/  LDS.128 R12, [R20+0x10] ;  /* 0x00001000140c7984 */ /* 0x000e240000000c00 */
[----:B0-----:R-:W-:Y:S02]  /*08d0*/  FFMA R6, R12, R6, R23 ;  /* 0x000000060c067223 */ /* 0x001fe40000000017 */
[----:B------:R-:W0:Y:S02]  /*08e0*/  LDS R23, [R18+0x140] ;  /* 0x0001400012177984 */ /* 0x000e240000000800 */
[----:B0-----:R-:W-:-:S02]  /*08f0*/  FFMA R13, R23, R13, R6 ;  /* 0x0000000d170d7223 */ /* 0x001fc40000000006 */
[----:B------:R-:W0:Y:S04]  /*0900*/  LDS R6, [R18+0x180] ;  /* 0x0001800012067984 */ /* 0x000e280000000800 */
[----:B------:R-:W2:Y:S01]  /*0910*/  LDS R23, [R18+0x1c0] ;  /* 0x0001c00012177984 */ /* 0x000ea20000000800 */
[----:B0-----:R-:W-:-:S04]  /*0920*/  FFMA R6, R6, R14, R13 ;  /* 0x0000000e06067223 */ /* 0x001fc8000000000d */
[----:B--2---:R-:W-:Y:S02]  /*0930*/  FFMA R23, R23, R15, R6 ;  /* 0x0000000f17177223 */ /* 0x004fe40000000006 */
        /* <DEDUP_REMOVED lines=13> */
[----:B0-----:R-:W-:Y:S01]  /*0a10*/  FFMA R13, R23, R13, R6 ;  /* 0x0000000d170d7223 */ /* 0x001fe20000000006 */
[----:B-1----:R-:W-:Y:S01]  /*0a20*/  MOV R6, R2 ;  /* 0x0000000200067202 */ /* 0x002fe20000000f00 */
[----:B------:R-:W0:Y:S02]  /*0a30*/  LDS R23, [R18+0x3c0] ;  /* 0x0003c00012177984 */ /* 0x000e240000000800 */
[----:B------:R-:W-:Y:S01]  /*0a40*/  FFMA R10, R10, R14, R13 ;  /* 0x0000000e0a0a7223 */ /* 0x000fe2000000000d */
[----:B------:R-:W-:Y:S01]  /*0a50*/  FFMA R13, R4, R7, R5 ;  /* 0x00000007040d7223 */ /* 0x000fe20000000005 */
[----:B------:R-:W-:-:S02]  /*0a60*/  LEA R3, R6, R3, 0x4 ;  /* 0x0000000306037211 */ /* 0x000fc400078e20ff */
[----:B0-----:R-:W-:Y:S01]  /*0a70*/  FFMA R23, R23, R15, R10 ;  /* 0x0000000f17177223 */ /* 0x001fe2000000000a */
[----:B------:R-:W-:Y:S06]  /*0a80*/  BAR.SYNC.DEFER_BLOCKING 0x0 ;  /* 0x0000000000007b1d */ /* 0x000fec0000010000 */
[----:B------:R-:W-:Y:S05]  /*0a90*/  @P0 BRA `(.L_x_1) ;  /* 0xfffffff400e80947 */ /* 0x000fea000383ffff */
.L_x_0:
[----:B------:R-:W0:Y:S01]  /*0aa0*/  LDC.64 R8, c[0x0][0x390] ;  /* 0x0000e400ff087b82 */ /* 0x000e220000000a00 */
[----:B------:R-:W-:-:S05]  /*0ab0*/  IMAD R3, R22, R6, R21 ;  /* 0x0000000616037224 */ /* 0x000fca00078e0215 */
[C---:B------:R-:W-:Y:S02]  /*0ac0*/  IADD3 R5, PT, PT, R3.reuse, 0x10, RZ ;  /* 0x0000001003057810 */ /* 0x040fe40007ffe0ff */
[C---:B------:R-:W-:Y:S01]  /*0ad0*/  IADD3 R7, PT, PT, R3.reuse, 0x20, RZ ;  /* 0x0000002003077810 */ /* 0x040fe20007ffe0ff */
[----:B0-----:R-:W-:-:S04]  /*0ae0*/  IMAD.WIDE.U32 R2, R3, 0x4, R8 ;  /* 0x0000000403027825 */ /* 0x001fc800078e0008 */
[--C-:B------:R-:W-:Y:S01]  /*0af0*/  IMAD.WIDE.U32 R4, R5, 0x4, R8.reuse ;  /* 0x0000000405047825 */ /* 0x100fe200078e0008 */
[----:B------:R-:W-:Y:S03]  /*0b00*/  STG.E desc[UR8][R2.64], R29 ;  /* 0x0000001d02007986 */ /* 0x000fe6000c101908 */
[----:B------:R-:W-:Y:S01]  /*0b10*/  IMAD.WIDE.U32 R6, R7, 0x4, R8 ;  /* 0x0000000407067825 */ /* 0x000fe200078e0008 */
[----:B------:R-:W-:Y:S04]  /*0b20*/  STG.E desc[UR8][R4.64], R13 ;  /* 0x0000000d04007986 */ /* 0x000fe8000c101908 */
[----:B------:R-:W-:Y:S01]  /*0b30*/  STG.E desc[UR8][R6.64], R23 ;  /* 0x0000001706007986 */ /* 0x000fe2000c101908 */
[----:B------:R-:W-:Y:S05]  /*0b40*/  EXIT ;  /* 0x000000000000794d */ /* 0x000fea0003800000 */
.L_x_2:
[----:B------:R-:W-:-:S00]  /*0b50*/  BRA `(.L_x_2) ;  /* 0xfffffffc00fc7947 */ /* 0x000fc0000383ffff */
[----:B------:R-:W-:-:S00]  /*0b60*/  NOP ;  /* 0x0000000000007918 */ /* 0x000fc00000000000 */
        /* <DEDUP_REMOVED lines=9> */
.L_x_3:


//--------------------- .nv.shared._Z27tiled_matrixmultiply_kernelPfS_S_jjj --------------------------
	.section	.nv.shared._Z27tiled_matrixmultiply_kernelPfS_S_jjj,"aw",@nobits
	.sectionflags	@""
	.align	4
.nv.shared._Z27tiled_matrixmultiply_kernelPfS_S_jjj:
	.zero		3072


//--------------------- .nv.shared.reserved.0     --------------------------
	.section	.nv.shared.reserved.0,"aw",@nobits
	.weak		__nv_reservedSMEM_offset_0_alias
	.size		__nv_reservedSMEM_offset_0_alias, 0, 64
	.other		__nv_reservedSMEM_offset_0_alias,@"STO_CUDA_RESERVED_SHARED STV_DEFAULT"
__nv_reservedSMEM_offset_0_alias:
	.zero		0
	.zero		64


//--------------------- .nv.constant0._Z27tiled_matrixmultiply_kernelPfS_S_jjj --------------------------
	.section	.nv.constant0._Z27tiled_matrixmultiply_kernelPfS_S_jjj,"a",@progbits
	.sectionflags	@""
	.align	4
.nv.constant0._Z27tiled_matrixmultiply_kernelPfS_S_jjj:
	.zero		932


//--------------------- SYMBOLS --------------------------

	.type		.nv.reservedSmem.offset0,@object
	.size		.nv.reservedSmem.offset0,0x4
	.type		.nv.reservedSmem.cap,@object
	.size		.nv.reservedSmem.cap,0x4
